	.headerflags	@"EF_CUDA_TEXMODE_UNIFIED EF_CUDA_64BIT_ADDRESS EF_CUDA_ACCELERATORS EF_CUDA_SM90 EF_CUDA_VIRTUAL_SM(EF_CUDA_SM90)"
	.elftype	@"ET_EXEC"


//--------------------- .nv.info                  --------------------------
	.section	.nv.info,"",@"SHT_CUDA_INFO"
	.align	4


	//----- nvinfo : EIATTR_REGCOUNT
	.align		4
        /*0000*/ 	.byte	0x04, 0x2f
        /*0002*/ 	.short	(.L_3 - .L_2)
	.align		4
.L_2:
        /*0004*/ 	.word	index@(triton_poi_fused__native_batch_norm_legit_no_training_relu_116)
        /*0008*/ 	.word	0x00000016


	//----- nvinfo : EIATTR_MIN_STACK_SIZE
	.align		4
.L_3:
        /*000c*/ 	.byte	0x04, 0x12
        /*000e*/ 	.short	(.L_5 - .L_4)
	.align		4
.L_4:
        /*0010*/ 	.word	index@(triton_poi_fused__native_batch_norm_legit_no_training_relu_116)
        /*0014*/ 	.word	0x00000000


	//----- nvinfo : EIATTR_FRAME_SIZE
	.align		4
.L_5:
        /*0018*/ 	.byte	0x04, 0x11
        /*001a*/ 	.short	(.L_7 - .L_6)
	.align		4
.L_6:
        /*001c*/ 	.word	index@(triton_poi_fused__native_batch_norm_legit_no_training_relu_116)
        /*0020*/ 	.word	0x00000000


	//----- nvinfo : EIATTR_MIN_STACK_SIZE
	.align		4
.L_7:
        /*0024*/ 	.byte	0x04, 0x12
        /*0026*/ 	.short	(.L_9 - .L_8)
	.align		4
.L_8:
        /*0028*/ 	.word	index@(triton_poi_fused__native_batch_norm_legit_no_training_relu_116)
        /*002c*/ 	.word	0x00000000
.L_9:


//--------------------- .nv.info.triton_poi_fused__native_batch_norm_legit_no_training_relu_116 --------------------------
	.section	.nv.info.triton_poi_fused__native_batch_norm_legit_no_training_relu_116,"",@"SHT_CUDA_INFO"
	.sectionflags	@""
	.align	4


	//----- nvinfo : EIATTR_CUDA_API_VERSION
	.align		4
        /*0000*/ 	.byte	0x04, 0x37
        /*0002*/ 	.short	(.L_11 - .L_10)
.L_10:
        /*0004*/ 	.word	0x0000007c


	//----- nvinfo : EIATTR_KPARAM_INFO
	.align		4
.L_11:
        /*0008*/ 	.byte	0x04, 0x17
        /*000a*/ 	.short	(.L_13 - .L_12)
.L_12:
        /*000c*/ 	.word	0x00000000
        /*0010*/ 	.short	0x0006
        /*0012*/ 	.short	0x0030
        /*0014*/ 	.byte	0x00, 0xf0, 0x11, 0x00


	//----- nvinfo : EIATTR_KPARAM_INFO
	.align		4
.L_13:
        /*0018*/ 	.byte	0x04, 0x17
        /*001a*/ 	.short	(.L_15 - .L_14)
.L_14:
        /*001c*/ 	.word	0x00000000
        /*0020*/ 	.short	0x0005
        /*0022*/ 	.short	0x0028
        /*0024*/ 	.byte	0x00, 0xf4, 0x21, 0x00


	//----- nvinfo : EIATTR_KPARAM_INFO
	.align		4
.L_15:
        /*0028*/ 	.byte	0x04, 0x17
        /*002a*/ 	.short	(.L_17 - .L_16)
.L_16:
        /*002c*/ 	.word	0x00000000
        /*0030*/ 	.short	0x0004
        /*0032*/ 	.short	0x0020
        /*0034*/ 	.byte	0x00, 0xf4, 0x21, 0x00


	//----- nvinfo : EIATTR_KPARAM_INFO
	.align		4
.L_17:
        /*0038*/ 	.byte	0x04, 0x17
        /*003a*/ 	.short	(.L_19 - .L_18)
.L_18:
        /*003c*/ 	.word	0x00000000
        /*0040*/ 	.short	0x0003
        /*0042*/ 	.short	0x0018
        /*0044*/ 	.byte	0x00, 0xf4, 0x21, 0x00


	//----- nvinfo : EIATTR_KPARAM_INFO
	.align		4
.L_19:
        /*0048*/ 	.byte	0x04, 0x17
        /*004a*/ 	.short	(.L_21 - .L_20)
.L_20:
        /*004c*/ 	.word	0x00000000
        /*0050*/ 	.short	0x0002
        /*0052*/ 	.short	0x0010
        /*0054*/ 	.byte	0x00, 0xf4, 0x21, 0x00


	//----- nvinfo : EIATTR_KPARAM_INFO
	.align		4
.L_21:
        /*0058*/ 	.byte	0x04, 0x17
        /*005a*/ 	.short	(.L_23 - .L_22)
.L_22:
        /*005c*/ 	.word	0x00000000
        /*0060*/ 	.short	0x0001
        /*0062*/ 	.short	0x0008
        /*0064*/ 	.byte	0x00, 0xf4, 0x21, 0x00


	//----- nvinfo : EIATTR_KPARAM_INFO
	.align		4
.L_23:
        /*0068*/ 	.byte	0x04, 0x17
        /*006a*/ 	.short	(.L_25 - .L_24)
.L_24:
        /*006c*/ 	.word	0x00000000
        /*0070*/ 	.short	0x0000
        /*0072*/ 	.short	0x0000
        /*0074*/ 	.byte	0x00, 0xf4, 0x21, 0x00


	//----- nvinfo : EIATTR_SPARSE_MMA_MASK
	.align		4
.L_25:
        /*0078*/ 	.byte	0x03, 0x50
        /*007a*/ 	.short	0x0000


	//----- nvinfo : EIATTR_MAXREG_COUNT
	.align		4
        /*007c*/ 	.byte	0x03, 0x1b
        /*007e*/ 	.short	0x00ff


	//----- nvinfo : EIATTR_EXIT_INSTR_OFFSETS
	.align		4
        /*0080*/ 	.byte	0x04, 0x1c
        /*0082*/ 	.short	(.L_27 - .L_26)


	//   ....[0]....
.L_26:
        /*0084*/ 	.word	0x000004a0


	//   ....[1]....
        /*0088*/ 	.word	0x000004c0


	//----- nvinfo : EIATTR_REQNTID
	.align		4
.L_27:
        /*008c*/ 	.byte	0x04, 0x10
        /*008e*/ 	.short	(.L_29 - .L_28)
.L_28:
        /*0090*/ 	.word	0x00000080
        /*0094*/ 	.word	0x00000001
        /*0098*/ 	.word	0x00000001


	//----- nvinfo : EIATTR_CBANK_PARAM_SIZE
	.align		4
.L_29:
        /*009c*/ 	.byte	0x03, 0x19
        /*009e*/ 	.short	0x0034


	//----- nvinfo : EIATTR_PARAM_CBANK
	.align		4
        /*00a0*/ 	.byte	0x04, 0x0a
        /*00a2*/ 	.short	(.L_31 - .L_30)
	.align		4
.L_30:
        /*00a4*/ 	.word	index@(.nv.constant0.triton_poi_fused__native_batch_norm_legit_no_training_relu_116)
        /*00a8*/ 	.short	0x0210
        /*00aa*/ 	.short	0x0034


	//----- nvinfo : EIATTR_SW_WAR
	.align		4
.L_31:
        /*00ac*/ 	.byte	0x04, 0x36
        /*00ae*/ 	.short	(.L_33 - .L_32)
.L_32:
        /*00b0*/ 	.word	0x00000008
.L_33:


//--------------------- .nv.callgraph             --------------------------
	.section	.nv.callgraph,"",@"SHT_CUDA_CALLGRAPH"
	.align	4
	.sectionentsize	8
	.align		4
        /*0000*/ 	.word	0x00000000
	.align		4
        /*0004*/ 	.word	0xffffffff
	.align		4
        /*0008*/ 	.word	0x00000000
	.align		4
        /*000c*/ 	.word	0xfffffffe
	.align		4
        /*0010*/ 	.word	0x00000000
	.align		4
        /*0014*/ 	.word	0xfffffffd
	.align		4
        /*0018*/ 	.word	0x00000000
	.align		4
        /*001c*/ 	.word	0xfffffffc


//--------------------- .nv.constant4             --------------------------
	.section	.nv.constant4,"a",@progbits
	.align	8
	.align		8
.nv.constant4:
        /*0000*/ 	.dword	_$_str
	.align		8
        /*0008*/ 	.dword	_$_str_$_2


//--------------------- .text.triton_poi_fused__native_batch_norm_legit_no_training_relu_116 --------------------------
	.section	.text.triton_poi_fused__native_batch_norm_legit_no_training_relu_116,"ax",@progbits
	.align	128
        .global         triton_poi_fused__native_batch_norm_legit_no_training_relu_116
        .type           triton_poi_fused__native_batch_norm_legit_no_training_relu_116,@function
        .size           triton_poi_fused__native_batch_norm_legit_no_training_relu_116,(.L_x_1 - triton_poi_fused__native_batch_norm_legit_no_training_relu_116)
        .other          triton_poi_fused__native_batch_norm_legit_no_training_relu_116,@"STO_CUDA_ENTRY STV_DEFAULT"
triton_poi_fused__native_batch_norm_legit_no_training_relu_116:
.text.triton_poi_fused__native_batch_norm_legit_no_training_relu_116:
[----:B------:R-:W0:Y:S01]  /*0000*/  LDC R1, c[0x0][0x28] ;  /* 0x00000a00ff017b82 */ /* 0x000e220000000800 */
[----:B------:R-:W1:Y:S01]  /*0010*/  S2R R0, SR_TID.X ;  /* 0x0000000000007919 */ /* 0x000e620000002100 */
[----:B------:R-:W-:-:S06]  /*0020*/  HFMA2.MMA R2, -RZ, RZ, 0, 0 ;  /* 0x00000000ff027435 */ /* 0x000fcc00000001ff */
[----:B------:R-:W2:Y:S01]  /*0030*/  LDC.64 R8, c[0x0][0x220] ;  /* 0x00008800ff087b82 */ /* 0x000ea20000000a00 */
[----:B------:R-:W-:Y:S01]  /*0040*/  ULDC.64 UR4, c[0x0][0x208] ;  /* 0x0000820000047ab9 */ /* 0x000fe20000000a00 */
[----:B------:R-:W3:Y:S06]  /*0050*/  S2R R5, SR_CTAID.X ;  /* 0x0000000000057919 */ /* 0x000eec0000002500 */
[----:B------:R-:W4:Y:S08]  /*0060*/  LDC.64 R14, c[0x0][0x218] ;  /* 0x00008600ff0e7b82 */ /* 0x000f300000000a00 */
[----:B------:R-:W5:Y:S08]  /*0070*/  LDC.64 R12, c[0x0][0x210] ;  /* 0x00008400ff0c7b82 */ /* 0x000f700000000a00 */
[----:B------:R-:W4:Y:S01]  /*0080*/  LDC.64 R16, c[0x0][0x228] ;  /* 0x00008a00ff107b82 */ /* 0x000f220000000a00 */
[----:B-1----:R-:W-:-:S07]  /*0090*/  SHF.L.U32 R0, R0, 0x1, RZ ;  /* 0x0000000100007819 */ /* 0x002fce00000006ff */
[----:B------:R-:W1:Y:S01]  /*00a0*/  LDC.64 R18, c[0x0][0x230] ;  /* 0x00008c00ff127b82 */ /* 0x000e620000000a00 */
[----:B---3--:R-:W-:Y:S02]  /*00b0*/  SHF.R.S32.HI R3, RZ, 0x17, R5 ;  /* 0x00000017ff037819 */ /* 0x008fe40000011405 */
[----:B------:R-:W-:Y:S02]  /*00c0*/  LOP3.LUT R0, R0, 0xfe, RZ, 0xc0, !PT ;  /* 0x000000fe00007812 */ /* 0x000fe400078ec0ff */
[----:B------:R-:W-:Y:S02]  /*00d0*/  SGXT R3, R3, 0x1 ;  /* 0x000000010303781a */ /* 0x000fe40000000200 */
[----:B------:R-:W-:-:S04]  /*00e0*/  LEA R0, R5, R0, 0x8 ;  /* 0x0000000005007211 */ /* 0x000fc800078e40ff */
[----:B------:R-:W-:Y:S02]  /*00f0*/  LEA.HI R3, R3, R0, RZ, 0x2 ;  /* 0x0000000003037211 */ /* 0x000fe400078f10ff */
[----:B------:R-:W-:Y:S02]  /*0100*/  ISETP.GE.AND P0, PT, R0, 0x4a00, PT ;  /* 0x00004a000000780c */ /* 0x000fe40003f06270 */
[----:B------:R-:W-:-:S05]  /*0110*/  SHF.R.S32.HI R3, RZ, 0x2, R3 ;  /* 0x00000002ff037819 */ /* 0x000fca0000011403 */
[----:B------:R-:W-:-:S05]  /*0120*/  IMAD.HI R2, R3, -0x22983759, R2 ;  /* 0xdd67c8a703027827 */ /* 0x000fca00078e0202 */
[----:B------:R-:W-:-:S04]  /*0130*/  SHF.R.U32.HI R5, RZ, 0x1f, R2 ;  /* 0x0000001fff057819 */ /* 0x000fc80000011602 */
[----:B------:R-:W-:-:S05]  /*0140*/  LEA.HI.SX32 R5, R2, R5, 0x16 ;  /* 0x0000000502057211 */ /* 0x000fca00078fb2ff */
[----:B------:R-:W-:Y:S01]  /*0150*/  IMAD R11, R5, -0x4a0, R3 ;  /* 0xfffffb60050b7824 */ /* 0x000fe200078e0203 */
[----:B------:R-:W-:-:S03]  /*0160*/  CS2R R4, SRZ ;  /* 0x0000000000047805 */ /* 0x000fc6000001ff00 */
[----:B--2---:R-:W-:-:S05]  /*0170*/  IMAD.WIDE R8, R11, 0x4, R8 ;  /* 0x000000040b087825 */ /* 0x004fca00078e0208 */
[----:B------:R-:W2:Y:S04]  /*0180*/  @!P0 LDG.E.EL R4, desc[UR4][R8.64] ;  /* 0x0000000408048981 */ /* 0x000ea8000c2e1900 */
[----:B------:R3:W2:Y:S01]  /*0190*/  @!P0 LDG.E.EL R5, desc[UR4][R8.64] ;  /* 0x0000000408058981 */ /* 0x0006a2000c2e1900 */
[----:B------:R-:W-:Y:S02]  /*01a0*/  CS2R R6, SRZ ;  /* 0x0000000000067805 */ /* 0x000fe4000001ff00 */
[----:B------:R-:W-:Y:S01]  /*01b0*/  CS2R R2, SRZ ;  /* 0x0000000000027805 */ /* 0x000fe2000001ff00 */
[----:B----4-:R-:W-:-:S04]  /*01c0*/  IMAD.WIDE R14, R11, 0x4, R14 ;  /* 0x000000040b0e7825 */ /* 0x010fc800078e020e */
[----:B-----5:R-:W-:Y:S01]  /*01d0*/  IMAD.WIDE R12, R0, 0x4, R12 ;  /* 0x00000004000c7825 */ /* 0x020fe200078e020c */
[----:B------:R-:W4:Y:S01]  /*01e0*/  @!P0 LDG.E.EL R7, desc[UR4][R14.64] ;  /* 0x000000040e078981 */ /* 0x000f22000c2e1900 */
[----:B---3--:R-:W-:Y:S02]  /*01f0*/  CS2R R8, SRZ ;  /* 0x0000000000087805 */ /* 0x008fe4000001ff00 */
[C---:B0-----:R-:W-:Y:S01]  /*0200*/  IMAD.WIDE R16, R11.reuse, 0x4, R16 ;  /* 0x000000040b107825 */ /* 0x041fe200078e0210 */
[----:B------:R0:W3:Y:S03]  /*0210*/  @!P0 LDG.E.EL R6, desc[UR4][R14.64] ;  /* 0x000000040e068981 */ /* 0x0000e6000c2e1900 */
[----:B-1----:R-:W-:Y:S01]  /*0220*/  IMAD.WIDE R18, R11, 0x4, R18 ;  /* 0x000000040b127825 */ /* 0x002fe200078e0212 */
[----:B------:R1:W4:Y:S01]  /*0230*/  @!P0 LDG.E.64 R2, desc[UR4][R12.64] ;  /* 0x000000040c028981 */ /* 0x000322000c1e1b00 */
[----:B------:R-:W-:-:S03]  /*0240*/  CS2R R10, SRZ ;  /* 0x00000000000a7805 */ /* 0x000fc6000001ff00 */
[----:B------:R-:W5:Y:S04]  /*0250*/  @!P0 LDG.E.EL R9, desc[UR4][R18.64] ;  /* 0x0000000412098981 */ /* 0x000f68000c2e1900 */
[----:B------:R-:W5:Y:S04]  /*0260*/  @!P0 LDG.E.EL R10, desc[UR4][R16.64] ;  /* 0x00000004100a8981 */ /* 0x000f68000c2e1900 */
[----:B------:R-:W3:Y:S04]  /*0270*/  @!P0 LDG.E.EL R11, desc[UR4][R16.64] ;  /* 0x00000004100b8981 */ /* 0x000ee8000c2e1900 */
[----:B------:R-:W3:Y:S01]  /*0280*/  @!P0 LDG.E.EL R8, desc[UR4][R18.64] ;  /* 0x0000000412088981 */ /* 0x000ee2000c2e1900 */
[----:B0-----:R-:W-:Y:S01]  /*0290*/  MOV R14, 0x3e800000 ;  /* 0x3e800000000e7802 */ /* 0x001fe20000000f00 */
[----:B--2---:R-:W-:Y:S01]  /*02a0*/  FADD R4, R4, 9.9999997473787516356e-06 ;  /* 0x3727c5ac04047421 */ /* 0x004fe20000000000 */
[----:B------:R-:W-:-:S03]  /*02b0*/  FADD R5, R5, 9.9999997473787516356e-06 ;  /* 0x3727c5ac05057421 */ /* 0x000fc60000000000 */
[----:B-1----:R-:W0:Y:S08]  /*02c0*/  MUFU.SQRT R12, R4 ;  /* 0x00000004000c7308 */ /* 0x002e300000002000 */
[----:B------:R1:W2:Y:S01]  /*02d0*/  MUFU.SQRT R13, R5 ;  /* 0x00000005000d7308 */ /* 0x0002a20000002000 */
[C---:B0-----:R-:W-:Y:S02]  /*02e0*/  FSETP.GT.AND P1, PT, R12.reuse, 8.50705917302346158658e+37, PT ;  /* 0x7e8000000c00780b */ /* 0x041fe40003f24000 */
[----:B------:R-:W-:Y:S01]  /*02f0*/  FSETP.GEU.AND P3, PT, R12, 1.175494350822287508e-38, PT ;  /* 0x008000000c00780b */ /* 0x000fe20003f6e000 */
[----:B-1----:R-:W0:Y:S01]  /*0300*/  LDC.64 R4, c[0x0][0x238] ;  /* 0x00008e00ff047b82 */ /* 0x002e220000000a00 */
[----:B--2---:R-:W-:-:S02]  /*0310*/  FSETP.GT.AND P2, PT, R13, 8.50705917302346158658e+37, PT ;  /* 0x7e8000000d00780b */ /* 0x004fc40003f44000 */
[----:B------:R-:W-:-:S07]  /*0320*/  FSETP.GEU.AND P4, PT, R13, 1.175494350822287508e-38, PT ;  /* 0x008000000d00780b */ /* 0x000fce0003f8e000 */
[----:B------:R-:W-:-:S04]  /*0330*/  @P1 FMUL R12, R12, 0.25 ;  /* 0x3e8000000c0c1820 */ /* 0x000fc80000400000 */
[----:B------:R-:W-:Y:S01]  /*0340*/  @!P3 FMUL R12, R12, 16777216 ;  /* 0x4b8000000c0cb820 */ /* 0x000fe20000400000 */
[----:B------:R-:W-:-:S04]  /*0350*/  @P2 FMUL R13, R13, 0.25 ;  /* 0x3e8000000d0d2820 */ /* 0x000fc80000400000 */
[----:B------:R-:W-:Y:S01]  /*0360*/  @!P4 FMUL R13, R13, 16777216 ;  /* 0x4b8000000d0dc820 */ /* 0x000fe20000400000 */
[----:B------:R-:W1:Y:S01]  /*0370*/  MUFU.RCP R12, R12 ;  /* 0x0000000c000c7308 */ /* 0x000e620000001000 */
[----:B------:R-:W-:-:S07]  /*0380*/  FSEL R15, R14, 1, P1 ;  /* 0x3f8000000e0f7808 */ /* 0x000fce0000800000 */
[----:B------:R-:W2:Y:S01]  /*0390*/  MUFU.RCP R13, R13 ;  /* 0x0000000d000d7308 */ /* 0x000ea20000001000 */
[----:B------:R-:W-:Y:S01]  /*03a0*/  FSEL R14, R14, 1, P2 ;  /* 0x3f8000000e0e7808 */ /* 0x000fe20001000000 */
[----:B------:R-:W-:-:S04]  /*03b0*/  @!P3 FMUL R15, R15, 16777216 ;  /* 0x4b8000000f0fb820 */ /* 0x000fc80000400000 */
[----:B------:R-:W-:Y:S01]  /*03c0*/  @!P4 FMUL R14, R14, 16777216 ;  /* 0x4b8000000e0ec820 */ /* 0x000fe20000400000 */
[----:B----4-:R-:W-:Y:S01]  /*03d0*/  FADD R2, -R7, R2 ;  /* 0x0000000207027221 */ /* 0x010fe20000000100 */
[----:B---3--:R-:W-:Y:S01]  /*03e0*/  FADD R3, -R6, R3 ;  /* 0x0000000306037221 */ /* 0x008fe20000000100 */
[----:B-1----:R-:W-:Y:S01]  /*03f0*/  FMUL R15, R12, R15 ;  /* 0x0000000f0c0f7220 */ /* 0x002fe20000400000 */
[----:B--2---:R-:W-:-:S03]  /*0400*/  FMUL R14, R13, R14 ;  /* 0x0000000e0d0e7220 */ /* 0x004fc60000400000 */
[----:B------:R-:W-:Y:S01]  /*0410*/  FMUL R2, R2, R15 ;  /* 0x0000000f02027220 */ /* 0x000fe20000400000 */
[----:B------:R-:W-:-:S03]  /*0420*/  FMUL R3, R3, R14 ;  /* 0x0000000e03037220 */ /* 0x000fc60000400000 */
[----:B-----5:R-:W-:Y:S01]  /*0430*/  FFMA R2, R2, R10, R9 ;  /* 0x0000000a02027223 */ /* 0x020fe20000000009 */
[----:B------:R-:W-:-:S04]  /*0440*/  FFMA R3, R3, R11, R8 ;  /* 0x0000000b03037223 */ /* 0x000fc80000000008 */
[----:B------:R-:W-:Y:S02]  /*0450*/  FSETP.GEU.AND P1, PT, R2, RZ, PT ;  /* 0x000000ff0200720b */ /* 0x000fe40003f2e000 */
[C---:B------:R-:W-:Y:S01]  /*0460*/  FSETP.GEU.AND P2, PT, R3.reuse, RZ, PT ;  /* 0x000000ff0300720b */ /* 0x040fe20003f4e000 */
[----:B0-----:R-:W-:Y:S01]  /*0470*/  IMAD.WIDE R4, R0, 0x4, R4 ;  /* 0x0000000400047825 */ /* 0x001fe200078e0204 */
[----:B------:R-:W-:Y:S02]  /*0480*/  FSEL R2, R2, RZ, P1 ;  /* 0x000000ff02027208 */ /* 0x000fe40000800000 */
[----:B------:R-:W-:Y:S01]  /*0490*/  FSEL R3, R3, RZ, P2 ;  /* 0x000000ff03037208 */ /* 0x000fe20001000000 */
[----:B------:R-:W-:Y:S08]  /*04a0*/  @P0 EXIT ;  /* 0x000000000000094d */ /* 0x000ff00003800000 */
[----:B------:R-:W-:Y:S01]  /*04b0*/  STG.E.64 desc[UR4][R4.64], R2 ;  /* 0x0000000204007986 */ /* 0x000fe2000c101b04 */
[----:B------:R-:W-:Y:S05]  /*04c0*/  EXIT ;  /* 0x000000000000794d */ /* 0x000fea0003800000 */
.L_x_0:
[----:B------:R-:W-:-:S00]  /*04d0*/  BRA `(.L_x_0) ;  /* 0xfffffffc00fc7947 */ /* 0x000fc0000383ffff */
[----:B------:R-:W-:-:S00]  /*04e0*/  NOP ;  /* 0x0000000000007918 */ /* 0x000fc00000000000 */
        /* <DEDUP_REMOVED lines=9> */
.L_x_1:


//--------------------- .nv.global.init           --------------------------
	.section	.nv.global.init,"aw",@progbits
.nv.global.init:
	.type		_$_str,@object
	.size		_$_str,(_$_str_$_2 - _$_str)
_$_str:
        /*0000*/ 	.byte	0x5f, 0x5f, 0x43, 0x55, 0x44, 0x41, 0x5f, 0x46, 0x54, 0x5a, 0x00
	.type		_$_str_$_2,@object
	.size		_$_str_$_2,(.L_1 - _$_str_$_2)
_$_str_$_2:
        /*000b*/ 	.byte	0x5f, 0x5f, 0x43, 0x55, 0x44, 0x41, 0x5f, 0x50, 0x52, 0x45, 0x43, 0x5f, 0x53, 0x51, 0x52, 0x54
        /*001b*/ 	.byte	0x00
.L_1:


//--------------------- .nv.constant0.triton_poi_fused__native_batch_norm_legit_no_training_relu_116 --------------------------
	.section	.nv.constant0.triton_poi_fused__native_batch_norm_legit_no_training_relu_116,"a",@progbits
	.sectionflags	@""
	.align	4
.nv.constant0.triton_poi_fused__native_batch_norm_legit_no_training_relu_116:
	.zero		580
